//
// Generated by NVIDIA NVVM Compiler
//
// Compiler Build ID: CL-36424714
// Cuda compilation tools, release 13.0, V13.0.88
// Based on NVVM 20.0.0
//

.version 9.0
.target sm_100
.address_size 64

	// .globl	_Z15create_k_matrixPdS_i

.visible .entry _Z15create_k_matrixPdS_i(
	.param .u64 .ptr .align 1 _Z15create_k_matrixPdS_i_param_0,
	.param .u64 .ptr .align 1 _Z15create_k_matrixPdS_i_param_1,
	.param .u32 _Z15create_k_matrixPdS_i_param_2
)
{
	.reg .b32 	%r<5>;
	.reg .b64 	%rd<8>;
	.reg .b64 	%fd<2>;

	ld.param.u64 	%rd1, [_Z15create_k_matrixPdS_i_param_0];
	ld.param.u64 	%rd2, [_Z15create_k_matrixPdS_i_param_1];
	ld.param.u32 	%r1, [_Z15create_k_matrixPdS_i_param_2];
	cvta.to.global.u64 	%rd3, %rd2;
	cvta.to.global.u64 	%rd4, %rd1;
	mov.u32 	%r2, %tid.y;
	mov.u32 	%r3, %tid.x;
	mad.lo.s32 	%r4, %r1, %r2, %r3;
	mul.wide.s32 	%rd5, %r4, 8;
	add.s64 	%rd6, %rd4, %rd5;
	ld.global.f64 	%fd1, [%rd6];
	add.s64 	%rd7, %rd3, %rd5;
	st.global.f64 	[%rd7], %fd1;
	ret;

}
	// .globl	_Z12create_S_invPdS_
.visible .entry _Z12create_S_invPdS_(
	.param .u64 .ptr .align 1 _Z12create_S_invPdS__param_0,
	.param .u64 .ptr .align 1 _Z12create_S_invPdS__param_1
)
{
	.reg .b32 	%r<2>;
	.reg .b64 	%rd<8>;
	.reg .b64 	%fd<3>;

	ld.param.u64 	%rd1, [_Z12create_S_invPdS__param_0];
	ld.param.u64 	%rd2, [_Z12create_S_invPdS__param_1];
	cvta.to.global.u64 	%rd3, %rd2;
	cvta.to.global.u64 	%rd4, %rd1;
	mov.u32 	%r1, %tid.x;
	mul.wide.u32 	%rd5, %r1, 8;
	add.s64 	%rd6, %rd4, %rd5;
	ld.global.f64 	%fd1, [%rd6];
	rcp.rn.f64 	%fd2, %fd1;
	add.s64 	%rd7, %rd3, %rd5;
	st.global.f64 	[%rd7], %fd2;
	ret;

}


// ===== COMPILED SASS (sm_100) =====

	.target	sm_100

	.elftype	@"ET_EXEC"


//--------------------- .note.nv.tkinfo           --------------------------
	.section	.note.nv.tkinfo,"",@"SHT_NOTE"
	.sectionflags	@"SHF_NOTE_NV_TKINFO"
	.tkinfo
        /*0018*/ 	.word	0x00000002
        /*0030*/ 	.string	""
        /*0030*/ 	.string	"ptxas"
        /*0030*/ 	.string	"Cuda compilation tools, release 13.0, V13.0.88"
        /*0030*/ 	.string	"Build cuda_13.0.r13.0/compiler.36424714_0"
        /*0030*/ 	.string	"-arch sm_100 -m 64 "



//--------------------- .note.nv.cuinfo           --------------------------
	.section	.note.nv.cuinfo,"",@"SHT_NOTE"
	.sectionflags	@"SHF_NOTE_NV_CUINFO"
        /*0018*/ 	.short	0x0002
        /*001a*/ 	.short	0x0064
        /*001c*/ 	.short	0x0082
	.zero		2


//--------------------- .nv.info                  --------------------------
	.section	.nv.info,"",@"SHT_CUDA_INFO"
	.align	4


	//----- nvinfo : EIATTR_REGCOUNT
	.align		4
        /*0000*/ 	.byte	0x04, 0x2f
        /*0002*/ 	.short	(.L_1 - .L_0)
	.align		4
.L_0:
        /*0004*/ 	.word	index@(_Z15create_k_matrixPdS_i)
        /*0008*/ 	.word	0x0000000a


	//----- nvinfo : EIATTR_FRAME_SIZE
	.align		4
.L_1:
        /*000c*/ 	.byte	0x04, 0x11
        /*000e*/ 	.short	(.L_3 - .L_2)
	.align		4
.L_2:
        /*0010*/ 	.word	index@(_Z15create_k_matrixPdS_i)
        /*0014*/ 	.word	0x00000000


	//----- nvinfo : EIATTR_REGCOUNT
	.align		4
.L_3:
        /*0018*/ 	.byte	0x04, 0x2f
        /*001a*/ 	.short	(.L_5 - .L_4)
	.align		4
.L_4:
        /*001c*/ 	.word	index@(_Z12create_S_invPdS_)
        /*0020*/ 	.word	0x0000000e


	//----- nvinfo : EIATTR_FRAME_SIZE
	.align		4
.L_5:
        /*0024*/ 	.byte	0x04, 0x11
        /*0026*/ 	.short	(.L_7 - .L_6)
	.align		4
.L_6:
        /*0028*/ 	.word	index@($__internal_0_$__cuda_sm20_dblrcp_rn_slowpath_v3)
        /*002c*/ 	.word	0x00000000


	//----- nvinfo : EIATTR_FRAME_SIZE
	.align		4
.L_7:
        /*0030*/ 	.byte	0x04, 0x11
        /*0032*/ 	.short	(.L_9 - .L_8)
	.align		4
.L_8:
        /*0034*/ 	.word	index@(_Z12create_S_invPdS_)
        /*0038*/ 	.word	0x00000000


	//----- nvinfo : EIATTR_MIN_STACK_SIZE
	.align		4
.L_9:
        /*003c*/ 	.byte	0x04, 0x12
        /*003e*/ 	.short	(.L_11 - .L_10)
	.align		4
.L_10:
        /*0040*/ 	.word	index@(_Z12create_S_invPdS_)
        /*0044*/ 	.word	0x00000000


	//----- nvinfo : EIATTR_MIN_STACK_SIZE
	.align		4
.L_11:
        /*0048*/ 	.byte	0x04, 0x12
        /*004a*/ 	.short	(.L_13 - .L_12)
	.align		4
.L_12:
        /*004c*/ 	.word	index@(_Z15create_k_matrixPdS_i)
        /*0050*/ 	.word	0x00000000
.L_13:


//--------------------- .nv.compat                --------------------------
	.section	.nv.compat,"",@"SHT_CUDA_COMPAT_INFO"
	.align	4
        /*0000*/ 	.byte	0x02, 0x09, 0x00, 0x00, 0x02, 0x02, 0x01, 0x00, 0x02, 0x05, 0x05, 0x00, 0x03, 0x07, 0x01, 0x01
        /*0010*/ 	.byte	0x02, 0x03, 0x00, 0x00, 0x02, 0x06, 0x01, 0x00, 0x04, 0x0b, 0x08, 0x00, 0x01, 0x00, 0x00, 0x00
        /*0020*/ 	.byte	0x00, 0x00, 0x00, 0x00


//--------------------- .nv.info._Z12create_S_invPdS_ --------------------------
	.section	.nv.info._Z12create_S_invPdS_,"",@"SHT_CUDA_INFO"
	.sectionflags	@""
	.align	4


	//----- nvinfo : EIATTR_CUDA_API_VERSION
	.align		4
        /*0000*/ 	.byte	0x04, 0x37
        /*0002*/ 	.short	(.L_15 - .L_14)
.L_14:
        /*0004*/ 	.word	0x00000082


	//----- nvinfo : EIATTR_KPARAM_INFO
	.align		4
.L_15:
        /*0008*/ 	.byte	0x04, 0x17
        /*000a*/ 	.short	(.L_17 - .L_16)
.L_16:
        /*000c*/ 	.word	0x00000000
        /*0010*/ 	.short	0x0001
        /*0012*/ 	.short	0x0008
        /*0014*/ 	.byte	0x00, 0xf5, 0x21, 0x00


	//----- nvinfo : EIATTR_KPARAM_INFO
	.align		4
.L_17:
        /*0018*/ 	.byte	0x04, 0x17
        /*001a*/ 	.short	(.L_19 - .L_18)
.L_18:
        /*001c*/ 	.word	0x00000000
        /*0020*/ 	.short	0x0000
        /*0022*/ 	.short	0x0000
        /*0024*/ 	.byte	0x00, 0xf5, 0x21, 0x00


	//----- nvinfo : EIATTR_SPARSE_MMA_MASK
	.align		4
.L_19:
        /*0028*/ 	.byte	0x03, 0x50
        /*002a*/ 	.short	0x0000


	//----- nvinfo : EIATTR_MAXREG_COUNT
	.align		4
        /*002c*/ 	.byte	0x03, 0x1b
        /*002e*/ 	.short	0x00ff


	//----- nvinfo : EIATTR_MERCURY_ISA_VERSION
	.align		4
        /*0030*/ 	.byte	0x03, 0x5f
        /*0032*/ 	.short	0x0101


	//----- nvinfo : EIATTR_VRC_CTA_INIT_COUNT
	.align		4
        /*0034*/ 	.byte	0x02, 0x4a
	.zero		1
	.zero		1


	//----- nvinfo : EIATTR_EXIT_INSTR_OFFSETS
	.align		4
        /*0038*/ 	.byte	0x04, 0x1c
        /*003a*/ 	.short	(.L_21 - .L_20)


	//   ....[0]....
.L_20:
        /*003c*/ 	.word	0x00000180


	//----- nvinfo : EIATTR_CRS_STACK_SIZE
	.align		4
.L_21:
        /*0040*/ 	.byte	0x04, 0x1e
        /*0042*/ 	.short	(.L_23 - .L_22)
.L_22:
        /*0044*/ 	.word	0x00000000


	//----- nvinfo : EIATTR_CBANK_PARAM_SIZE
	.align		4
.L_23:
        /*0048*/ 	.byte	0x03, 0x19
        /*004a*/ 	.short	0x0010


	//----- nvinfo : EIATTR_PARAM_CBANK
	.align		4
        /*004c*/ 	.byte	0x04, 0x0a
        /*004e*/ 	.short	(.L_25 - .L_24)
	.align		4
.L_24:
        /*0050*/ 	.word	index@(.nv.constant0._Z12create_S_invPdS_)
        /*0054*/ 	.short	0x0380
        /*0056*/ 	.short	0x0010


	//----- nvinfo : EIATTR_SW_WAR
	.align		4
.L_25:
        /*0058*/ 	.byte	0x04, 0x36
        /*005a*/ 	.short	(.L_27 - .L_26)
.L_26:
        /*005c*/ 	.word	0x00000008
.L_27:


//--------------------- .nv.info._Z15create_k_matrixPdS_i --------------------------
	.section	.nv.info._Z15create_k_matrixPdS_i,"",@"SHT_CUDA_INFO"
	.sectionflags	@""
	.align	4


	//----- nvinfo : EIATTR_CUDA_API_VERSION
	.align		4
        /*0000*/ 	.byte	0x04, 0x37
        /*0002*/ 	.short	(.L_29 - .L_28)
.L_28:
        /*0004*/ 	.word	0x00000082


	//----- nvinfo : EIATTR_KPARAM_INFO
	.align		4
.L_29:
        /*0008*/ 	.byte	0x04, 0x17
        /*000a*/ 	.short	(.L_31 - .L_30)
.L_30:
        /*000c*/ 	.word	0x00000000
        /*0010*/ 	.short	0x0002
        /*0012*/ 	.short	0x0010
        /*0014*/ 	.byte	0x00, 0xf0, 0x11, 0x00


	//----- nvinfo : EIATTR_KPARAM_INFO
	.align		4
.L_31:
        /*0018*/ 	.byte	0x04, 0x17
        /*001a*/ 	.short	(.L_33 - .L_32)
.L_32:
        /*001c*/ 	.word	0x00000000
        /*0020*/ 	.short	0x0001
        /*0022*/ 	.short	0x0008
        /*0024*/ 	.byte	0x00, 0xf5, 0x21, 0x00


	//----- nvinfo : EIATTR_KPARAM_INFO
	.align		4
.L_33:
        /*0028*/ 	.byte	0x04, 0x17
        /*002a*/ 	.short	(.L_35 - .L_34)
.L_34:
        /*002c*/ 	.word	0x00000000
        /*0030*/ 	.short	0x0000
        /*0032*/ 	.short	0x0000
        /*0034*/ 	.byte	0x00, 0xf5, 0x21, 0x00


	//----- nvinfo : EIATTR_SPARSE_MMA_MASK
	.align		4
.L_35:
        /*0038*/ 	.byte	0x03, 0x50
        /*003a*/ 	.short	0x0000


	//----- nvinfo : EIATTR_MAXREG_COUNT
	.align		4
        /*003c*/ 	.byte	0x03, 0x1b
        /*003e*/ 	.short	0x00ff


	//----- nvinfo : EIATTR_MERCURY_ISA_VERSION
	.align		4
        /*0040*/ 	.byte	0x03, 0x5f
        /*0042*/ 	.short	0x0101


	//----- nvinfo : EIATTR_VRC_CTA_INIT_COUNT
	.align		4
        /*0044*/ 	.byte	0x02, 0x4a
	.zero		1
	.zero		1


	//----- nvinfo : EIATTR_EXIT_INSTR_OFFSETS
	.align		4
        /*0048*/ 	.byte	0x04, 0x1c
        /*004a*/ 	.short	(.L_37 - .L_36)


	//   ....[0]....
.L_36:
        /*004c*/ 	.word	0x000000c0


	//----- nvinfo : EIATTR_CBANK_PARAM_SIZE
	.align		4
.L_37:
        /*0050*/ 	.byte	0x03, 0x19
        /*0052*/ 	.short	0x0014


	//----- nvinfo : EIATTR_PARAM_CBANK
	.align		4
        /*0054*/ 	.byte	0x04, 0x0a
        /*0056*/ 	.short	(.L_39 - .L_38)
	.align		4
.L_38:
        /*0058*/ 	.word	index@(.nv.constant0._Z15create_k_matrixPdS_i)
        /*005c*/ 	.short	0x0380
        /*005e*/ 	.short	0x0014


	//----- nvinfo : EIATTR_SW_WAR
	.align		4
.L_39:
        /*0060*/ 	.byte	0x04, 0x36
        /*0062*/ 	.short	(.L_41 - .L_40)
.L_40:
        /*0064*/ 	.word	0x00000008
.L_41:


//--------------------- .nv.callgraph             --------------------------
	.section	.nv.callgraph,"",@"SHT_CUDA_CALLGRAPH"
	.align	4
	.sectionentsize	8
	.align		4
        /*0000*/ 	.word	0x00000000
	.align		4
        /*0004*/ 	.word	0xffffffff
	.align		4
        /*0008*/ 	.word	0x00000000
	.align		4
        /*000c*/ 	.word	0xfffffffe
	.align		4
        /*0010*/ 	.word	0x00000000
	.align		4
        /*0014*/ 	.word	0xfffffffd
	.align		4
        /*0018*/ 	.word	0x00000000
	.align		4
        /*001c*/ 	.word	0xfffffffc


//--------------------- .text._Z12create_S_invPdS_ --------------------------
	.section	.text._Z12create_S_invPdS_,"ax",@progbits
	.align	128
        .global         _Z12create_S_invPdS_
        .type           _Z12create_S_invPdS_,@function
        .size           _Z12create_S_invPdS_,(.L_x_8 - _Z12create_S_invPdS_)
        .other          _Z12create_S_invPdS_,@"STO_CUDA_ENTRY STV_DEFAULT"
_Z12create_S_invPdS_:
.text._Z12create_S_invPdS_:
[----:B------:R-:W-:Y:S01]  /*0000*/  LDC R1, c[0x0][0x37c] ;  /* 0x0000df00ff017b82 */ /* 0x000fe20000000800 */
[----:B------:R-:W0:Y:S07]  /*0010*/  S2R R0, SR_TID.X ;  /* 0x0000000000007919 */ /* 0x000e2e0000002100 */
[----:B------:R-:W0:Y:S01]  /*0020*/  LDC.64 R2, c[0x0][0x380] ;  /* 0x0000e000ff027b82 */ /* 0x000e220000000a00 */
[----:B------:R-:W1:Y:S01]  /*0030*/  LDCU.64 UR4, c[0x0][0x358] ;  /* 0x00006b00ff0477ac */ /* 0x000e620008000a00 */
[----:B0-----:R-:W-:-:S05]  /*0040*/  IMAD.WIDE.U32 R2, R0, 0x8, R2 ;  /* 0x0000000800027825 */ /* 0x001fca00078e0002 */
[----:B-1----:R-:W2:Y:S01]  /*0050*/  LDG.E.64 R4, desc[UR4][R2.64] ;  /* 0x0000000402047981 */ /* 0x002ea2000c1e1b00 */
[----:B------:R-:W-:Y:S01]  /*0060*/  BSSY.RECONVERGENT B0, `(.L_x_0) ;  /* 0x000000e000007945 */ /* 0x000fe20003800200 */
[----:B--2---:R-:W0:Y:S01]  /*0070*/  MUFU.RCP64H R7, R5 ;  /* 0x0000000500077308 */ /* 0x004e220000001800 */
[----:B------:R-:W-:-:S05]  /*0080*/  VIADD R6, R5, 0x300402 ;  /* 0x0030040205067836 */ /* 0x000fca0000000000 */
[----:B------:R-:W-:Y:S01]  /*0090*/  FSETP.GEU.AND P0, PT, |R6|, 5.8789094863358348022e-39, PT ;  /* 0x004004020600780b */ /* 0x000fe20003f0e200 */
[----:B0-----:R-:W-:-:S08]  /*00a0*/  DFMA R8, -R4, R6, 1 ;  /* 0x3ff000000408742b */ /* 0x001fd00000000106 */
[----:B------:R-:W-:-:S08]  /*00b0*/  DFMA R8, R8, R8, R8 ;  /* 0x000000080808722b */ /* 0x000fd00000000008 */
[----:B------:R-:W-:-:S08]  /*00c0*/  DFMA R8, R6, R8, R6 ;  /* 0x000000080608722b */ /* 0x000fd00000000006 */
[----:B------:R-:W-:-:S08]  /*00d0*/  DFMA R10, -R4, R8, 1 ;  /* 0x3ff00000040a742b */ /* 0x000fd00000000108 */
[----:B------:R-:W-:Y:S01]  /*00e0*/  DFMA R8, R8, R10, R8 ;  /* 0x0000000a0808722b */ /* 0x000fe20000000008 */
[----:B------:R-:W-:Y:S10]  /*00f0*/  @P0 BRA `(.L_x_1) ;  /* 0x0000000000100947 */ /* 0x000ff40003800000 */
[----:B------:R-:W-:-:S05]  /*0100*/  LOP3.LUT R2, R5, 0x7fffffff, RZ, 0xc0, !PT ;  /* 0x7fffffff05027812 */ /* 0x000fca00078ec0ff */
[----:B------:R-:W-:Y:S01]  /*0110*/  VIADD R8, R2, 0xfff00000 ;  /* 0xfff0000002087836 */ /* 0x000fe20000000000 */
[----:B------:R-:W-:-:S07]  /*0120*/  MOV R2, 0x140 ;  /* 0x0000014000027802 */ /* 0x000fce0000000f00 */
[----:B------:R-:W-:Y:S05]  /*0130*/  CALL.REL.NOINC `($__internal_0_$__cuda_sm20_dblrcp_rn_slowpath_v3) ;  /* 0x0000000000147944 */ /* 0x000fea0003c00000 */
.L_x_1:
[----:B------:R-:W-:Y:S05]  /*0140*/  BSYNC.RECONVERGENT B0 ;  /* 0x0000000000007941 */ /* 0x000fea0003800200 */
.L_x_0:
[----:B------:R-:W0:Y:S02]  /*0150*/  LDC.64 R2, c[0x0][0x388] ;  /* 0x0000e200ff027b82 */ /* 0x000e240000000a00 */
[----:B0-----:R-:W-:-:S05]  /*0160*/  IMAD.WIDE.U32 R2, R0, 0x8, R2 ;  /* 0x0000000800027825 */ /* 0x001fca00078e0002 */
[----:B------:R-:W-:Y:S01]  /*0170*/  STG.E.64 desc[UR4][R2.64], R8 ;  /* 0x0000000802007986 */ /* 0x000fe2000c101b04 */
[----:B------:R-:W-:Y:S05]  /*0180*/  EXIT ;  /* 0x000000000000794d */ /* 0x000fea0003800000 */
        .weak           $__internal_0_$__cuda_sm20_dblrcp_rn_slowpath_v3
        .type           $__internal_0_$__cuda_sm20_dblrcp_rn_slowpath_v3,@function
        .size           $__internal_0_$__cuda_sm20_dblrcp_rn_slowpath_v3,(.L_x_8 - $__internal_0_$__cuda_sm20_dblrcp_rn_slowpath_v3)
$__internal_0_$__cuda_sm20_dblrcp_rn_slowpath_v3:
[----:B------:R-:W-:Y:S01]  /*0190*/  DSETP.GTU.AND P0, PT, |R4|, +INF , PT ;  /* 0x7ff000000400742a */ /* 0x000fe20003f0c200 */
[----:B------:R-:W-:-:S13]  /*01a0*/  BSSY.RECONVERGENT B1, `(.L_x_2) ;  /* 0x0000023000017945 */ /* 0x000fda0003800200 */
[----:B------:R-:W-:Y:S05]  /*01b0*/  @P0 BRA `(.L_x_3) ;  /* 0x00000000007c0947 */ /* 0x000fea0003800000 */
[----:B------:R-:W-:-:S04]  /*01c0*/  LOP3.LUT R3, R5, 0x7fffffff, RZ, 0xc0, !PT ;  /* 0x7fffffff05037812 */ /* 0x000fc800078ec0ff */
[----:B------:R-:W-:-:S04]  /*01d0*/  IADD3 R6, PT, PT, R3, -0x1, RZ ;  /* 0xffffffff03067810 */ /* 0x000fc80007ffe0ff */
[----:B------:R-:W-:-:S13]  /*01e0*/  ISETP.GE.U32.AND P0, PT, R6, 0x7fefffff, PT ;  /* 0x7fefffff0600780c */ /* 0x000fda0003f06070 */
[----:B------:R-:W-:Y:S01]  /*01f0*/  @P0 LOP3.LUT R7, R5, 0x7ff00000, RZ, 0x3c, !PT ;  /* 0x7ff0000005070812 */ /* 0x000fe200078e3cff */
[----:B------:R-:W-:Y:S01]  /*0200*/  @P0 IMAD.MOV.U32 R6, RZ, RZ, RZ ;  /* 0x000000ffff060224 */ /* 0x000fe200078e00ff */
[----:B------:R-:W-:Y:S06]  /*0210*/  @P0 BRA `(.L_x_4) ;  /* 0x00000000006c0947 */ /* 0x000fec0003800000 */
[----:B------:R-:W-:-:S13]  /*0220*/  ISETP.GE.U32.AND P0, PT, R3, 0x1000001, PT ;  /* 0x010000010300780c */ /* 0x000fda0003f06070 */
[----:B------:R-:W-:Y:S05]  /*0230*/  @!P0 BRA `(.L_x_5) ;  /* 0x0000000000348947 */ /* 0x000fea0003800000 */
[----:B------:R-:W-:Y:S01]  /*0240*/  VIADD R7, R5, 0xc0200000 ;  /* 0xc020000005077836 */ /* 0x000fe20000000000 */
[----:B------:R-:W-:-:S03]  /*0250*/  MOV R6, R4 ;  /* 0x0000000400067202 */ /* 0x000fc60000000f00 */
[----:B------:R-:W0:Y:S03]  /*0260*/  MUFU.RCP64H R9, R7 ;  /* 0x0000000700097308 */ /* 0x000e260000001800 */
[----:B0-----:R-:W-:-:S08]  /*0270*/  DFMA R10, -R6, R8, 1 ;  /* 0x3ff00000060a742b */ /* 0x001fd00000000108 */
[----:B------:R-:W-:-:S08]  /*0280*/  DFMA R10, R10, R10, R10 ;  /* 0x0000000a0a0a722b */ /* 0x000fd0000000000a */
[----:B------:R-:W-:-:S08]  /*0290*/  DFMA R10, R8, R10, R8 ;  /* 0x0000000a080a722b */ /* 0x000fd00000000008 */
[----:B------:R-:W-:-:S08]  /*02a0*/  DFMA R8, -R6, R10, 1 ;  /* 0x3ff000000608742b */ /* 0x000fd0000000010a */
[----:B------:R-:W-:-:S08]  /*02b0*/  DFMA R8, R10, R8, R10 ;  /* 0x000000080a08722b */ /* 0x000fd0000000000a */
[----:B------:R-:W-:-:S08]  /*02c0*/  DMUL R8, R8, 2.2250738585072013831e-308 ;  /* 0x0010000008087828 */ /* 0x000fd00000000000 */
[----:B------:R-:W-:-:S08]  /*02d0*/  DFMA R4, -R4, R8, 1 ;  /* 0x3ff000000404742b */ /* 0x000fd00000000108 */
[----:B------:R-:W-:-:S08]  /*02e0*/  DFMA R4, R4, R4, R4 ;  /* 0x000000040404722b */ /* 0x000fd00000000004 */
[----:B------:R-:W-:Y:S01]  /*02f0*/  DFMA R6, R8, R4, R8 ;  /* 0x000000040806722b */ /* 0x000fe20000000008 */
[----:B------:R-:W-:Y:S10]  /*0300*/  BRA `(.L_x_4) ;  /* 0x0000000000307947 */ /* 0x000ff40003800000 */
.L_x_5:
[----:B------:R-:W-:Y:S01]  /*0310*/  DMUL R4, R4, 8.11296384146066816958e+31 ;  /* 0x4690000004047828 */ /* 0x000fe20000000000 */
[----:B------:R-:W-:-:S05]  /*0320*/  IMAD.MOV.U32 R6, RZ, RZ, R8 ;  /* 0x000000ffff067224 */ /* 0x000fca00078e0008 */
[----:B------:R-:W0:Y:S02]  /*0330*/  MUFU.RCP64H R7, R5 ;  /* 0x0000000500077308 */ /* 0x000e240000001800 */
[----:B0-----:R-:W-:-:S08]  /*0340*/  DFMA R8, -R4, R6, 1 ;  /* 0x3ff000000408742b */ /* 0x001fd00000000106 */
[----:B------:R-:W-:-:S08]  /*0350*/  DFMA R8, R8, R8, R8 ;  /* 0x000000080808722b */ /* 0x000fd00000000008 */
[----:B------:R-:W-:-:S08]  /*0360*/  DFMA R8, R6, R8, R6 ;  /* 0x000000080608722b */ /* 0x000fd00000000006 */
[----:B------:R-:W-:-:S08]  /*0370*/  DFMA R6, -R4, R8, 1 ;  /* 0x3ff000000406742b */ /* 0x000fd00000000108 */
[----:B------:R-:W-:-:S08]  /*0380*/  DFMA R6, R8, R6, R8 ;  /* 0x000000060806722b */ /* 0x000fd00000000008 */
[----:B------:R-:W-:Y:S01]  /*0390*/  DMUL R6, R6, 8.11296384146066816958e+31 ;  /* 0x4690000006067828 */ /* 0x000fe20000000000 */
[----:B------:R-:W-:Y:S10]  /*03a0*/  BRA `(.L_x_4) ;  /* 0x0000000000087947 */ /* 0x000ff40003800000 */
.L_x_3:
[----:B------:R-:W-:Y:S01]  /*03b0*/  LOP3.LUT R7, R5, 0x80000, RZ, 0xfc, !PT ;  /* 0x0008000005077812 */ /* 0x000fe200078efcff */
[----:B------:R-:W-:-:S07]  /*03c0*/  IMAD.MOV.U32 R6, RZ, RZ, R4 ;  /* 0x000000ffff067224 */ /* 0x000fce00078e0004 */
.L_x_4:
[----:B------:R-:W-:Y:S05]  /*03d0*/  BSYNC.RECONVERGENT B1 ;  /* 0x0000000000017941 */ /* 0x000fea0003800200 */
.L_x_2:
[----:B------:R-:W-:Y:S01]  /*03e0*/  HFMA2 R3, -RZ, RZ, 0, 0 ;  /* 0x00000000ff037431 */ /* 0x000fe200000001ff */
[----:B------:R-:W-:Y:S01]  /*03f0*/  MOV R8, R6 ;  /* 0x0000000600087202 */ /* 0x000fe20000000f00 */
[----:B------:R-:W-:Y:S02]  /*0400*/  IMAD.MOV.U32 R9, RZ, RZ, R7 ;  /* 0x000000ffff097224 */ /* 0x000fe400078e0007 */
[----:B------:R-:W-:Y:S05]  /*0410*/  RET.REL.NODEC R2 `(_Z12create_S_invPdS_) ;  /* 0xfffffff802f87950 */ /* 0x000fea0003c3ffff */
.L_x_6:
[----:B------:R-:W-:-:S00]  /*0420*/  BRA `(.L_x_6) ;  /* 0xfffffffc00fc7947 */ /* 0x000fc0000383ffff */
[----:B------:R-:W-:-:S00]  /*0430*/  NOP ;  /* 0x0000000000007918 */ /* 0x000fc00000000000 */
        /* <DEDUP_REMOVED lines=12> */
.L_x_8:


//--------------------- .text._Z15create_k_matrixPdS_i --------------------------
	.section	.text._Z15create_k_matrixPdS_i,"ax",@progbits
	.align	128
        .global         _Z15create_k_matrixPdS_i
        .type           _Z15create_k_matrixPdS_i,@function
        .size           _Z15create_k_matrixPdS_i,(.L_x_10 - _Z15create_k_matrixPdS_i)
        .other          _Z15create_k_matrixPdS_i,@"STO_CUDA_ENTRY STV_DEFAULT"
_Z15create_k_matrixPdS_i:
.text._Z15create_k_matrixPdS_i:
[----:B------:R-:W-:Y:S01]  /*0000*/  LDC R1, c[0x0][0x37c] ;  /* 0x0000df00ff017b82 */ /* 0x000fe20000000800 */
[----:B------:R-:W0:Y:S07]  /*0010*/  S2R R7, SR_TID.Y ;  /* 0x0000000000077919 */ /* 0x000e2e0000002200 */
[----:B------:R-:W1:Y:S01]  /*0020*/  LDC.64 R2, c[0x0][0x380] ;  /* 0x0000e000ff027b82 */ /* 0x000e620000000a00 */
[----:B------:R-:W0:Y:S01]  /*0030*/  LDCU UR6, c[0x0][0x390] ;  /* 0x00007200ff0677ac */ /* 0x000e220008000800 */
[----:B------:R-:W0:Y:S01]  /*0040*/  S2R R0, SR_TID.X ;  /* 0x0000000000007919 */ /* 0x000e220000002100 */
[----:B------:R-:W2:Y:S05]  /*0050*/  LDCU.64 UR4, c[0x0][0x358] ;  /* 0x00006b00ff0477ac */ /* 0x000eaa0008000a00 */
[----:B------:R-:W3:Y:S01]  /*0060*/  LDC.64 R4, c[0x0][0x388] ;  /* 0x0000e200ff047b82 */ /* 0x000ee20000000a00 */
[----:B0-----:R-:W-:-:S04]  /*0070*/  IMAD R7, R7, UR6, R0 ;  /* 0x0000000607077c24 */ /* 0x001fc8000f8e0200 */
[----:B-1----:R-:W-:-:S06]  /*0080*/  IMAD.WIDE R2, R7, 0x8, R2 ;  /* 0x0000000807027825 */ /* 0x002fcc00078e0202 */
[----:B--2---:R-:W2:Y:S01]  /*0090*/  LDG.E.64 R2, desc[UR4][R2.64] ;  /* 0x0000000402027981 */ /* 0x004ea2000c1e1b00 */
[----:B---3--:R-:W-:-:S05]  /*00a0*/  IMAD.WIDE R4, R7, 0x8, R4 ;  /* 0x0000000807047825 */ /* 0x008fca00078e0204 */
[----:B--2---:R-:W-:Y:S01]  /*00b0*/  STG.E.64 desc[UR4][R4.64], R2 ;  /* 0x0000000204007986 */ /* 0x004fe2000c101b04 */
[----:B------:R-:W-:Y:S05]  /*00c0*/  EXIT ;  /* 0x000000000000794d */ /* 0x000fea0003800000 */
.L_x_7:
        /* <DEDUP_REMOVED lines=11> */
.L_x_10:


//--------------------- .nv.shared.reserved.0     --------------------------
	.section	.nv.shared.reserved.0,"aw",@nobits
	.weak		__nv_reservedSMEM_offset_0_alias
	.size		__nv_reservedSMEM_offset_0_alias, 0, 64
	.other		__nv_reservedSMEM_offset_0_alias,@"STO_CUDA_RESERVED_SHARED STV_DEFAULT"
__nv_reservedSMEM_offset_0_alias:
	.zero		0
	.zero		64


//--------------------- .nv.constant0._Z12create_S_invPdS_ --------------------------
	.section	.nv.constant0._Z12create_S_invPdS_,"a",@progbits
	.sectionflags	@""
	.align	4
.nv.constant0._Z12create_S_invPdS_:
	.zero		912


//--------------------- .nv.constant0._Z15create_k_matrixPdS_i --------------------------
	.section	.nv.constant0._Z15create_k_matrixPdS_i,"a",@progbits
	.sectionflags	@""
	.align	4
.nv.constant0._Z15create_k_matrixPdS_i:
	.zero		916


//--------------------- SYMBOLS --------------------------

	.type		.nv.reservedSmem.offset0,@object
	.size		.nv.reservedSmem.offset0,0x4
